//
// Generated by NVIDIA NVVM Compiler
//
// Compiler Build ID: CL-36424714
// Cuda compilation tools, release 13.0, V13.0.88
// Based on NVVM 20.0.0
//

.version 9.0
.target sm_100
.address_size 64

	// .globl	_Z9Linear_cuPfS_S_
.extern .func  (.param .b32 func_retval0) vprintf
(
	.param .b64 vprintf_param_0,
	.param .b64 vprintf_param_1
)
;
.global .align 1 .b8 $str[14] = {73, 110, 32, 116, 104, 114, 101, 97, 100, 32, 37, 100, 10};
.global .align 1 .b8 $str$1[9] = {37, 102, 32, 42, 32, 37, 102, 10};

.visible .entry _Z9Linear_cuPfS_S_(
	.param .u64 .ptr .align 1 _Z9Linear_cuPfS_S__param_0,
	.param .u64 .ptr .align 1 _Z9Linear_cuPfS_S__param_1,
	.param .u64 .ptr .align 1 _Z9Linear_cuPfS_S__param_2
)
{
	.local .align 16 .b8 	__local_depot0[16];
	.reg .b64 	%SP;
	.reg .b64 	%SPL;
	.reg .b32 	%r<15>;
	.reg .b32 	%f<16>;
	.reg .b64 	%rd<17>;
	.reg .b64 	%fd<7>;

	mov.u64 	%SPL, __local_depot0;
	cvta.local.u64 	%SP, %SPL;
	ld.param.u64 	%rd1, [_Z9Linear_cuPfS_S__param_0];
	ld.param.u64 	%rd2, [_Z9Linear_cuPfS_S__param_1];
	ld.param.u64 	%rd3, [_Z9Linear_cuPfS_S__param_2];
	cvta.to.global.u64 	%rd4, %rd1;
	mov.u32 	%r1, %tid.x;
	mul.lo.s32 	%r2, %r1, 3;
	mul.wide.u32 	%rd5, %r2, 4;
	add.s64 	%rd6, %rd4, %rd5;
	add.u64 	%rd7, %SP, 0;
	add.u64 	%rd8, %SPL, 0;
	cvta.to.global.u64 	%rd9, %rd2;
	st.local.u32 	[%rd8], %r1;
	mov.u64 	%rd10, $str;
	cvta.global.u64 	%rd11, %rd10;
	{ // callseq 0, 0
	.param .b64 param0;
	st.param.b64 	[param0], %rd11;
	.param .b64 param1;
	st.param.b64 	[param1], %rd7;
	.param .b32 retval0;
	call.uni (retval0), 
	vprintf, 
	(
	param0, 
	param1
	);
	ld.param.b32 	%r3, [retval0];
	} // callseq 0
	ld.global.f32 	%f1, [%rd6];
	cvt.f64.f32 	%fd1, %f1;
	ld.global.f32 	%f2, [%rd9];
	cvt.f64.f32 	%fd2, %f2;
	st.local.v2.f64 	[%rd8], {%fd1, %fd2};
	mov.u64 	%rd12, $str$1;
	cvta.global.u64 	%rd13, %rd12;
	{ // callseq 1, 0
	.param .b64 param0;
	st.param.b64 	[param0], %rd13;
	.param .b64 param1;
	st.param.b64 	[param1], %rd7;
	.param .b32 retval0;
	call.uni (retval0), 
	vprintf, 
	(
	param0, 
	param1
	);
	ld.param.b32 	%r5, [retval0];
	} // callseq 1
	ld.global.f32 	%f3, [%rd6];
	ld.global.f32 	%f4, [%rd9];
	fma.rn.f32 	%f5, %f3, %f4, 0f00000000;
	st.local.u32 	[%rd8], %r1;
	{ // callseq 2, 0
	.param .b64 param0;
	st.param.b64 	[param0], %rd11;
	.param .b64 param1;
	st.param.b64 	[param1], %rd7;
	.param .b32 retval0;
	call.uni (retval0), 
	vprintf, 
	(
	param0, 
	param1
	);
	ld.param.b32 	%r7, [retval0];
	} // callseq 2
	ld.global.f32 	%f6, [%rd6+4];
	cvt.f64.f32 	%fd3, %f6;
	ld.global.f32 	%f7, [%rd9+4];
	cvt.f64.f32 	%fd4, %f7;
	st.local.v2.f64 	[%rd8], {%fd3, %fd4};
	{ // callseq 3, 0
	.param .b64 param0;
	st.param.b64 	[param0], %rd13;
	.param .b64 param1;
	st.param.b64 	[param1], %rd7;
	.param .b32 retval0;
	call.uni (retval0), 
	vprintf, 
	(
	param0, 
	param1
	);
	ld.param.b32 	%r9, [retval0];
	} // callseq 3
	ld.global.f32 	%f8, [%rd6+4];
	ld.global.f32 	%f9, [%rd9+4];
	fma.rn.f32 	%f10, %f8, %f9, %f5;
	st.local.u32 	[%rd8], %r1;
	{ // callseq 4, 0
	.param .b64 param0;
	st.param.b64 	[param0], %rd11;
	.param .b64 param1;
	st.param.b64 	[param1], %rd7;
	.param .b32 retval0;
	call.uni (retval0), 
	vprintf, 
	(
	param0, 
	param1
	);
	ld.param.b32 	%r11, [retval0];
	} // callseq 4
	ld.global.f32 	%f11, [%rd6+8];
	cvt.f64.f32 	%fd5, %f11;
	ld.global.f32 	%f12, [%rd9+8];
	cvt.f64.f32 	%fd6, %f12;
	st.local.v2.f64 	[%rd8], {%fd5, %fd6};
	{ // callseq 5, 0
	.param .b64 param0;
	st.param.b64 	[param0], %rd13;
	.param .b64 param1;
	st.param.b64 	[param1], %rd7;
	.param .b32 retval0;
	call.uni (retval0), 
	vprintf, 
	(
	param0, 
	param1
	);
	ld.param.b32 	%r13, [retval0];
	} // callseq 5
	ld.global.f32 	%f13, [%rd6+8];
	ld.global.f32 	%f14, [%rd9+8];
	fma.rn.f32 	%f15, %f13, %f14, %f10;
	cvta.to.global.u64 	%rd14, %rd3;
	mul.wide.u32 	%rd15, %r1, 4;
	add.s64 	%rd16, %rd14, %rd15;
	st.global.f32 	[%rd16], %f15;
	ret;

}


// ===== COMPILED SASS (sm_100) =====

	.target	sm_100

	.elftype	@"ET_EXEC"


//--------------------- .note.nv.tkinfo           --------------------------
	.section	.note.nv.tkinfo,"",@"SHT_NOTE"
	.sectionflags	@"SHF_NOTE_NV_TKINFO"
	.tkinfo
        /*0018*/ 	.word	0x00000002
        /*0030*/ 	.string	""
        /*0030*/ 	.string	"ptxas"
        /*0030*/ 	.string	"Cuda compilation tools, release 13.0, V13.0.88"
        /*0030*/ 	.string	"Build cuda_13.0.r13.0/compiler.36424714_0"
        /*0030*/ 	.string	"-arch sm_100 -m 64 "



//--------------------- .note.nv.cuinfo           --------------------------
	.section	.note.nv.cuinfo,"",@"SHT_NOTE"
	.sectionflags	@"SHF_NOTE_NV_CUINFO"
        /*0018*/ 	.short	0x0002
        /*001a*/ 	.short	0x0064
        /*001c*/ 	.short	0x0082
	.zero		2


//--------------------- .nv.info                  --------------------------
	.section	.nv.info,"",@"SHT_CUDA_INFO"
	.align	4


	//----- nvinfo : EIATTR_REGCOUNT
	.align		4
        /*0000*/ 	.byte	0x04, 0x2f
        /*0002*/ 	.short	(.L_3 - .L_2)
	.align		4
.L_2:
        /*0004*/ 	.word	index@(_Z9Linear_cuPfS_S_)
        /*0008*/ 	.word	0x0000001c


	//----- nvinfo : EIATTR_FRAME_SIZE
	.align		4
.L_3:
        /*000c*/ 	.byte	0x04, 0x11
        /*000e*/ 	.short	(.L_5 - .L_4)
	.align		4
.L_4:
        /*0010*/ 	.word	index@(_Z9Linear_cuPfS_S_)
        /*0014*/ 	.word	0x00000010


	//----- nvinfo : EIATTR_MIN_STACK_SIZE
	.align		4
.L_5:
        /*0018*/ 	.byte	0x04, 0x12
        /*001a*/ 	.short	(.L_7 - .L_6)
	.align		4
.L_6:
        /*001c*/ 	.word	index@(_Z9Linear_cuPfS_S_)
        /*0020*/ 	.word	0x00000010
.L_7:


//--------------------- .nv.compat                --------------------------
	.section	.nv.compat,"",@"SHT_CUDA_COMPAT_INFO"
	.align	4
        /*0000*/ 	.byte	0x02, 0x09, 0x00, 0x00, 0x02, 0x02, 0x01, 0x00, 0x02, 0x05, 0x05, 0x00, 0x03, 0x07, 0x01, 0x01
        /*0010*/ 	.byte	0x02, 0x03, 0x00, 0x00, 0x02, 0x06, 0x01, 0x00, 0x04, 0x0b, 0x08, 0x00, 0x09, 0x00, 0x00, 0x00
        /*0020*/ 	.byte	0x00, 0x00, 0x00, 0x00


//--------------------- .nv.info._Z9Linear_cuPfS_S_ --------------------------
	.section	.nv.info._Z9Linear_cuPfS_S_,"",@"SHT_CUDA_INFO"
	.sectionflags	@""
	.align	4


	//----- nvinfo : EIATTR_CUDA_API_VERSION
	.align		4
        /*0000*/ 	.byte	0x04, 0x37
        /*0002*/ 	.short	(.L_9 - .L_8)
.L_8:
        /*0004*/ 	.word	0x00000082


	//----- nvinfo : EIATTR_KPARAM_INFO
	.align		4
.L_9:
        /*0008*/ 	.byte	0x04, 0x17
        /*000a*/ 	.short	(.L_11 - .L_10)
.L_10:
        /*000c*/ 	.word	0x00000000
        /*0010*/ 	.short	0x0002
        /*0012*/ 	.short	0x0010
        /*0014*/ 	.byte	0x00, 0xf5, 0x21, 0x00


	//----- nvinfo : EIATTR_KPARAM_INFO
	.align		4
.L_11:
        /*0018*/ 	.byte	0x04, 0x17
        /*001a*/ 	.short	(.L_13 - .L_12)
.L_12:
        /*001c*/ 	.word	0x00000000
        /*0020*/ 	.short	0x0001
        /*0022*/ 	.short	0x0008
        /*0024*/ 	.byte	0x00, 0xf5, 0x21, 0x00


	//----- nvinfo : EIATTR_KPARAM_INFO
	.align		4
.L_13:
        /*0028*/ 	.byte	0x04, 0x17
        /*002a*/ 	.short	(.L_15 - .L_14)
.L_14:
        /*002c*/ 	.word	0x00000000
        /*0030*/ 	.short	0x0000
        /*0032*/ 	.short	0x0000
        /*0034*/ 	.byte	0x00, 0xf5, 0x21, 0x00


	//----- nvinfo : EIATTR_SPARSE_MMA_MASK
	.align		4
.L_15:
        /*0038*/ 	.byte	0x03, 0x50
        /*003a*/ 	.short	0x0000


	//----- nvinfo : EIATTR_MAXREG_COUNT
	.align		4
        /*003c*/ 	.byte	0x03, 0x1b
        /*003e*/ 	.short	0x00ff


	//----- nvinfo : EIATTR_EXTERNS
	.align		4
        /*0040*/ 	.byte	0x04, 0x0f
        /*0042*/ 	.short	(.L_17 - .L_16)


	//   ....[0]....
	.align		4
.L_16:
        /*0044*/ 	.word	index@(vprintf)


	//----- nvinfo : EIATTR_MERCURY_ISA_VERSION
	.align		4
.L_17:
        /*0048*/ 	.byte	0x03, 0x5f
        /*004a*/ 	.short	0x0101


	//----- nvinfo : EIATTR_VRC_CTA_INIT_COUNT
	.align		4
        /*004c*/ 	.byte	0x02, 0x4a
	.zero		1
	.zero		1


	//----- nvinfo : EIATTR_SYSCALL_OFFSETS
	.align		4
        /*0050*/ 	.byte	0x04, 0x46
        /*0052*/ 	.short	(.L_19 - .L_18)


	//   ....[0]....
.L_18:
        /*0054*/ 	.word	0x00000140


	//   ....[1]....
        /*0058*/ 	.word	0x00000220


	//   ....[2]....
        /*005c*/ 	.word	0x000002f0


	//   ....[3]....
        /*0060*/ 	.word	0x000003d0


	//   ....[4]....
        /*0064*/ 	.word	0x000004a0


	//   ....[5]....
        /*0068*/ 	.word	0x00000580


	//----- nvinfo : EIATTR_EXIT_INSTR_OFFSETS
	.align		4
.L_19:
        /*006c*/ 	.byte	0x04, 0x1c
        /*006e*/ 	.short	(.L_21 - .L_20)


	//   ....[0]....
.L_20:
        /*0070*/ 	.word	0x00000600


	//----- nvinfo : EIATTR_CBANK_PARAM_SIZE
	.align		4
.L_21:
        /*0074*/ 	.byte	0x03, 0x19
        /*0076*/ 	.short	0x0018


	//----- nvinfo : EIATTR_PARAM_CBANK
	.align		4
        /*0078*/ 	.byte	0x04, 0x0a
        /*007a*/ 	.short	(.L_23 - .L_22)
	.align		4
.L_22:
        /*007c*/ 	.word	index@(.nv.constant0._Z9Linear_cuPfS_S_)
        /*0080*/ 	.short	0x0380
        /*0082*/ 	.short	0x0018


	//----- nvinfo : EIATTR_SW_WAR
	.align		4
.L_23:
        /*0084*/ 	.byte	0x04, 0x36
        /*0086*/ 	.short	(.L_25 - .L_24)
.L_24:
        /*0088*/ 	.word	0x00000008
.L_25:


//--------------------- .nv.callgraph             --------------------------
	.section	.nv.callgraph,"",@"SHT_CUDA_CALLGRAPH"
	.align	4
	.sectionentsize	8
	.align		4
        /*0000*/ 	.word	0x00000000
	.align		4
        /*0004*/ 	.word	0xffffffff
	.align		4
        /*0008*/ 	.word	index@(_Z9Linear_cuPfS_S_)
	.align		4
        /*000c*/ 	.word	index@(vprintf)
	.align		4
        /*0010*/ 	.word	0x00000000
	.align		4
        /*0014*/ 	.word	0xfffffffe
	.align		4
        /*0018*/ 	.word	0x00000000
	.align		4
        /*001c*/ 	.word	0xfffffffd
	.align		4
        /*0020*/ 	.word	0x00000000
	.align		4
        /*0024*/ 	.word	0xfffffffc


//--------------------- .nv.constant4             --------------------------
	.section	.nv.constant4,"a",@progbits
	.align	8
	.align		8
.nv.constant4:
        /*0000*/ 	.dword	vprintf
	.align		8
        /*0008*/ 	.dword	$str
	.align		8
        /*0010*/ 	.dword	$str$1


//--------------------- .text._Z9Linear_cuPfS_S_  --------------------------
	.section	.text._Z9Linear_cuPfS_S_,"ax",@progbits
	.align	128
        .global         _Z9Linear_cuPfS_S_
        .type           _Z9Linear_cuPfS_S_,@function
        .size           _Z9Linear_cuPfS_S_,(.L_x_7 - _Z9Linear_cuPfS_S_)
        .other          _Z9Linear_cuPfS_S_,@"STO_CUDA_ENTRY STV_DEFAULT"
_Z9Linear_cuPfS_S_:
.text._Z9Linear_cuPfS_S_:
[----:B------:R-:W0:Y:S01]  /*0000*/  LDC R1, c[0x0][0x37c] ;  /* 0x0000df00ff017b82 */ /* 0x000e220000000800 */
[----:B------:R-:W1:Y:S01]  /*0010*/  S2R R24, SR_TID.X ;  /* 0x0000000000187919 */ /* 0x000e620000002100 */
[----:B------:R-:W2:Y:S01]  /*0020*/  LDCU UR4, c[0x0][0x2f8] ;  /* 0x00005f00ff0477ac */ /* 0x000ea20008000800 */
[----:B0-----:R-:W-:-:S05]  /*0030*/  VIADD R1, R1, 0xfffffff0 ;  /* 0xfffffff001017836 */ /* 0x001fca0000000000 */
[----:B------:R-:W0:Y:S01]  /*0040*/  LDC.64 R4, c[0x0][0x380] ;  /* 0x0000e000ff047b82 */ /* 0x000e220000000a00 */
[----:B------:R-:W-:Y:S01]  /*0050*/  MOV R22, 0x0 ;  /* 0x0000000000167802 */ /* 0x000fe20000000f00 */
[----:B------:R-:W3:Y:S01]  /*0060*/  LDCU UR5, c[0x0][0x2fc] ;  /* 0x00005f80ff0577ac */ /* 0x000ee20008000800 */
[----:B------:R-:W4:Y:S05]  /*0070*/  LDCU.64 UR6, c[0x4][0x8] ;  /* 0x01000100ff0677ac */ /* 0x000f2a0008000a00 */
[----:B------:R0:W4:Y:S01]  /*0080*/  LDC.64 R2, c[0x4][R22] ;  /* 0x0100000016027b82 */ /* 0x0001220000000a00 */
[----:B------:R-:W0:Y:S01]  /*0090*/  LDCU.64 UR36, c[0x0][0x358] ;  /* 0x00006b00ff2477ac */ /* 0x000e220008000a00 */
[----:B--2---:R-:W-:-:S04]  /*00a0*/  IADD3 R19, P0, PT, R1, UR4, RZ ;  /* 0x0000000401137c10 */ /* 0x004fc8000ff1e0ff */
[----:B------:R-:W-:Y:S01]  /*00b0*/  MOV R6, R19 ;  /* 0x0000001300067202 */ /* 0x000fe20000000f00 */
[----:B---3--:R-:W-:-:S04]  /*00c0*/  IMAD.X R18, RZ, RZ, UR5, P0 ;  /* 0x00000005ff127e24 */ /* 0x008fc800080e06ff */
[----:B------:R-:W-:Y:S01]  /*00d0*/  IMAD.MOV.U32 R7, RZ, RZ, R18 ;  /* 0x000000ffff077224 */ /* 0x000fe200078e0012 */
[----:B-1----:R1:W-:Y:S01]  /*00e0*/  STL [R1], R24 ;  /* 0x0000001801007387 */ /* 0x0023e20000100800 */
[----:B------:R-:W-:-:S04]  /*00f0*/  IMAD R16, R24, 0x3, RZ ;  /* 0x0000000318107824 */ /* 0x000fc800078e02ff */
[----:B0-----:R-:W-:Y:S01]  /*0100*/  IMAD.WIDE.U32 R16, R16, 0x4, R4 ;  /* 0x0000000410107825 */ /* 0x001fe200078e0004 */
[----:B----4-:R-:W-:-:S03]  /*0110*/  MOV R4, UR6 ;  /* 0x0000000600047c02 */ /* 0x010fc60008000f00 */
[----:B-1----:R-:W-:-:S07]  /*0120*/  IMAD.U32 R5, RZ, RZ, UR7 ;  /* 0x00000007ff057e24 */ /* 0x002fce000f8e00ff */
[----:B------:R-:W-:-:S07]  /*0130*/  LEPC R20, `(.L_x_0) ;  /* 0x000000001014794e */ /* 0x000fce0000000000 */
[----:B------:R-:W-:Y:S05]  /*0140*/  CALL.ABS.NOINC R2 ;  /* 0x0000000002007343 */ /* 0x000fea0003c00000 */
.L_x_0:
[----:B------:R-:W0:Y:S01]  /*0150*/  LDC.64 R12, c[0x0][0x388] ;  /* 0x0000e200ff0c7b82 */ /* 0x000e220000000a00 */
[----:B------:R-:W2:Y:S01]  /*0160*/  LDG.E R8, desc[UR36][R16.64] ;  /* 0x0000002410087981 */ /* 0x000ea2000c1e1900 */
[----:B------:R-:W1:Y:S03]  /*0170*/  LDCU.64 UR4, c[0x4][0x10] ;  /* 0x01000200ff0477ac */ /* 0x000e660008000a00 */
[----:B0-----:R-:W3:Y:S03]  /*0180*/  LDG.E R10, desc[UR36][R12.64] ;  /* 0x000000240c0a7981 */ /* 0x001ee6000c1e1900 */
[----:B------:R0:W4:Y:S01]  /*0190*/  LDC.64 R2, c[0x4][R22] ;  /* 0x0100000016027b82 */ /* 0x0001220000000a00 */
[----:B-1----:R-:W-:Y:S01]  /*01a0*/  MOV R4, UR4 ;  /* 0x0000000400047c02 */ /* 0x002fe20008000f00 */
[----:B------:R-:W-:Y:S01]  /*01b0*/  IMAD.U32 R5, RZ, RZ, UR5 ;  /* 0x00000005ff057e24 */ /* 0x000fe2000f8e00ff */
[----:B------:R-:W-:Y:S01]  /*01c0*/  MOV R6, R19 ;  /* 0x0000001300067202 */ /* 0x000fe20000000f00 */
[----:B------:R-:W-:Y:S01]  /*01d0*/  IMAD.MOV.U32 R7, RZ, RZ, R18 ;  /* 0x000000ffff077224 */ /* 0x000fe200078e0012 */
[----:B--2---:R-:W-:Y:S08]  /*01e0*/  F2F.F64.F32 R8, R8 ;  /* 0x0000000800087310 */ /* 0x004ff00000201800 */
[----:B---3--:R-:W1:Y:S02]  /*01f0*/  F2F.F64.F32 R10, R10 ;  /* 0x0000000a000a7310 */ /* 0x008e640000201800 */
[----:B-1--4-:R0:W-:Y:S02]  /*0200*/  STL.128 [R1], R8 ;  /* 0x0000000801007387 */ /* 0x0121e40000100c00 */
[----:B------:R-:W-:-:S07]  /*0210*/  LEPC R20, `(.L_x_1) ;  /* 0x000000001014794e */ /* 0x000fce0000000000 */
[----:B0-----:R-:W-:Y:S05]  /*0220*/  CALL.ABS.NOINC R2 ;  /* 0x0000000002007343 */ /* 0x001fea0003c00000 */
.L_x_1:
[----:B------:R-:W0:Y:S01]  /*0230*/  LDC.64 R10, c[0x0][0x388] ;  /* 0x0000e200ff0a7b82 */ /* 0x000e220000000a00 */
[----:B------:R-:W2:Y:S01]  /*0240*/  LDG.E R2, desc[UR36][R16.64] ;  /* 0x0000002410027981 */ /* 0x000ea2000c1e1900 */
[----:B------:R-:W1:Y:S03]  /*0250*/  LDCU.64 UR4, c[0x4][0x8] ;  /* 0x01000100ff0477ac */ /* 0x000e660008000a00 */
[----:B0-----:R-:W2:Y:S03]  /*0260*/  LDG.E R11, desc[UR36][R10.64] ;  /* 0x000000240a0b7981 */ /* 0x001ea6000c1e1900 */
[----:B------:R0:W3:Y:S01]  /*0270*/  LDC.64 R8, c[0x4][R22] ;  /* 0x0100000016087b82 */ /* 0x0000e20000000a00 */
[----:B-1----:R-:W-:Y:S01]  /*0280*/  MOV R4, UR4 ;  /* 0x0000000400047c02 */ /* 0x002fe20008000f00 */
[----:B------:R-:W-:Y:S01]  /*0290*/  IMAD.U32 R5, RZ, RZ, UR5 ;  /* 0x00000005ff057e24 */ /* 0x000fe2000f8e00ff */
[----:B------:R0:W-:Y:S01]  /*02a0*/  STL [R1], R24 ;  /* 0x0000001801007387 */ /* 0x0001e20000100800 */
[----:B------:R-:W-:Y:S01]  /*02b0*/  MOV R6, R19 ;  /* 0x0000001300067202 */ /* 0x000fe20000000f00 */
[----:B------:R-:W-:-:S02]  /*02c0*/  IMAD.MOV.U32 R7, RZ, RZ, R18 ;  /* 0x000000ffff077224 */ /* 0x000fc400078e0012 */
[----:B0-23--:R-:W-:-:S07]  /*02d0*/  FFMA R2, R2, R11, RZ ;  /* 0x0000000b02027223 */ /* 0x00dfce00000000ff */
[----:B------:R-:W-:-:S07]  /*02e0*/  LEPC R20, `(.L_x_2) ;  /* 0x000000001014794e */ /* 0x000fce0000000000 */
[----:B------:R-:W-:Y:S05]  /*02f0*/  CALL.ABS.NOINC R8 ;  /* 0x0000000008007343 */ /* 0x000fea0003c00000 */
.L_x_2:
        /* <DEDUP_REMOVED lines=14> */
.L_x_3:
        /* <DEDUP_REMOVED lines=10> */
[----:B0-23--:R-:W-:-:S07]  /*0480*/  FFMA R2, R3, R10, R2 ;  /* 0x0000000a03027223 */ /* 0x00dfce0000000002 */
[----:B------:R-:W-:-:S07]  /*0490*/  LEPC R20, `(.L_x_4) ;  /* 0x000000001014794e */ /* 0x000fce0000000000 */
[----:B------:R-:W-:Y:S05]  /*04a0*/  CALL.ABS.NOINC R8 ;  /* 0x0000000008007343 */ /* 0x000fea0003c00000 */
.L_x_4:
[----:B------:R-:W0:Y:S01]  /*04b0*/  LDC.64 R12, c[0x0][0x388] ;  /* 0x0000e200ff0c7b82 */ /* 0x000e220000000a00 */
[----:B------:R-:W2:Y:S01]  /*04c0*/  LDG.E R8, desc[UR36][R16.64+0x8] ;  /* 0x0000082410087981 */ /* 0x000ea2000c1e1900 */
[----:B------:R-:W1:Y:S03]  /*04d0*/  LDCU.64 UR4, c[0x4][0x10] ;  /* 0x01000200ff0477ac */ /* 0x000e660008000a00 */
[----:B0-----:R-:W3:Y:S03]  /*04e0*/  LDG.E R10, desc[UR36][R12.64+0x8] ;  /* 0x000008240c0a7981 */ /* 0x001ee6000c1e1900 */
[----:B------:R-:W0:Y:S01]  /*04f0*/  LDC.64 R22, c[0x4][R22] ;  /* 0x0100000016167b82 */ /* 0x000e220000000a00 */
[----:B-1----:R-:W-:Y:S01]  /*0500*/  MOV R4, UR4 ;  /* 0x0000000400047c02 */ /* 0x002fe20008000f00 */
[----:B------:R-:W-:Y:S01]  /*0510*/  IMAD.U32 R5, RZ, RZ, UR5 ;  /* 0x00000005ff057e24 */ /* 0x000fe2000f8e00ff */
[----:B------:R-:W-:Y:S01]  /*0520*/  MOV R6, R19 ;  /* 0x0000001300067202 */ /* 0x000fe20000000f00 */
[----:B------:R-:W-:Y:S01]  /*0530*/  IMAD.MOV.U32 R7, RZ, RZ, R18 ;  /* 0x000000ffff077224 */ /* 0x000fe200078e0012 */
[----:B--2---:R-:W-:Y:S08]  /*0540*/  F2F.F64.F32 R8, R8 ;  /* 0x0000000800087310 */ /* 0x004ff00000201800 */
[----:B---3--:R-:W1:Y:S02]  /*0550*/  F2F.F64.F32 R10, R10 ;  /* 0x0000000a000a7310 */ /* 0x008e640000201800 */
[----:B01----:R1:W-:Y:S02]  /*0560*/  STL.128 [R1], R8 ;  /* 0x0000000801007387 */ /* 0x0033e40000100c00 */
[----:B------:R-:W-:-:S07]  /*0570*/  LEPC R20, `(.L_x_5) ;  /* 0x000000001014794e */ /* 0x000fce0000000000 */
[----:B-1----:R-:W-:Y:S05]  /*0580*/  CALL.ABS.NOINC R22 ;  /* 0x0000000016007343 */ /* 0x002fea0003c00000 */
.L_x_5:
[----:B------:R-:W0:Y:S01]  /*0590*/  LDC.64 R6, c[0x0][0x388] ;  /* 0x0000e200ff067b82 */ /* 0x000e220000000a00 */
[----:B------:R-:W2:Y:S07]  /*05a0*/  LDG.E R17, desc[UR36][R16.64+0x8] ;  /* 0x0000082410117981 */ /* 0x000eae000c1e1900 */
[----:B------:R-:W1:Y:S01]  /*05b0*/  LDC.64 R4, c[0x0][0x390] ;  /* 0x0000e400ff047b82 */ /* 0x000e620000000a00 */
[----:B0-----:R-:W2:Y:S01]  /*05c0*/  LDG.E R6, desc[UR36][R6.64+0x8] ;  /* 0x0000082406067981 */ /* 0x001ea2000c1e1900 */
[----:B-1----:R-:W-:-:S04]  /*05d0*/  IMAD.WIDE.U32 R24, R24, 0x4, R4 ;  /* 0x0000000418187825 */ /* 0x002fc800078e0004 */
[----:B--2---:R-:W-:-:S05]  /*05e0*/  FFMA R3, R17, R6, R2 ;  /* 0x0000000611037223 */ /* 0x004fca0000000002 */
[----:B------:R-:W-:Y:S01]  /*05f0*/  STG.E desc[UR36][R24.64], R3 ;  /* 0x0000000318007986 */ /* 0x000fe2000c101924 */
[----:B------:R-:W-:Y:S05]  /*0600*/  EXIT ;  /* 0x000000000000794d */ /* 0x000fea0003800000 */
.L_x_6:
[----:B------:R-:W-:-:S00]  /*0610*/  BRA `(.L_x_6) ;  /* 0xfffffffc00fc7947 */ /* 0x000fc0000383ffff */
[----:B------:R-:W-:-:S00]  /*0620*/  NOP ;  /* 0x0000000000007918 */ /* 0x000fc00000000000 */
        /* <DEDUP_REMOVED lines=13> */
.L_x_7:


//--------------------- .nv.global.init           --------------------------
	.section	.nv.global.init,"aw",@progbits
.nv.global.init:
	.type		$str$1,@object
	.size		$str$1,($str - $str$1)
$str$1:
        /*0000*/ 	.byte	0x25, 0x66, 0x20, 0x2a, 0x20, 0x25, 0x66, 0x0a, 0x00
	.type		$str,@object
	.size		$str,(.L_0 - $str)
$str:
        /*0009*/ 	.byte	0x49, 0x6e, 0x20, 0x74, 0x68, 0x72, 0x65, 0x61, 0x64, 0x20, 0x25, 0x64, 0x0a, 0x00
.L_0:


//--------------------- .nv.shared.reserved.0     --------------------------
	.section	.nv.shared.reserved.0,"aw",@nobits
	.weak		__nv_reservedSMEM_offset_0_alias
	.size		__nv_reservedSMEM_offset_0_alias, 0, 64
	.other		__nv_reservedSMEM_offset_0_alias,@"STO_CUDA_RESERVED_SHARED STV_DEFAULT"
__nv_reservedSMEM_offset_0_alias:
	.zero		0
	.zero		64


//--------------------- .nv.constant0._Z9Linear_cuPfS_S_ --------------------------
	.section	.nv.constant0._Z9Linear_cuPfS_S_,"a",@progbits
	.sectionflags	@""
	.align	4
.nv.constant0._Z9Linear_cuPfS_S_:
	.zero		920


//--------------------- SYMBOLS --------------------------

	.type		.nv.reservedSmem.offset0,@object
	.size		.nv.reservedSmem.offset0,0x4
	.type		vprintf,@function
